	.headerflags	@"EF_CUDA_TEXMODE_UNIFIED EF_CUDA_64BIT_ADDRESS EF_CUDA_ACCELERATORS EF_CUDA_SM90 EF_CUDA_VIRTUAL_SM(EF_CUDA_SM90)"
	.elftype	@"ET_EXEC"


//--------------------- .nv.info                  --------------------------
	.section	.nv.info,"",@"SHT_CUDA_INFO"
	.align	4


	//----- nvinfo : EIATTR_REGCOUNT
	.align		4
        /*0000*/ 	.byte	0x04, 0x2f
        /*0002*/ 	.short	(.L_1 - .L_0)
	.align		4
.L_0:
        /*0004*/ 	.word	index@(triton_poi_fused_div_3)
        /*0008*/ 	.word	0x0000000e


	//----- nvinfo : EIATTR_MIN_STACK_SIZE
	.align		4
.L_1:
        /*000c*/ 	.byte	0x04, 0x12
        /*000e*/ 	.short	(.L_3 - .L_2)
	.align		4
.L_2:
        /*0010*/ 	.word	index@(triton_poi_fused_div_3)
        /*0014*/ 	.word	0x00000000


	//----- nvinfo : EIATTR_FRAME_SIZE
	.align		4
.L_3:
        /*0018*/ 	.byte	0x04, 0x11
        /*001a*/ 	.short	(.L_5 - .L_4)
	.align		4
.L_4:
        /*001c*/ 	.word	index@(triton_poi_fused_div_3)
        /*0020*/ 	.word	0x00000000


	//----- nvinfo : EIATTR_MIN_STACK_SIZE
	.align		4
.L_5:
        /*0024*/ 	.byte	0x04, 0x12
        /*0026*/ 	.short	(.L_7 - .L_6)
	.align		4
.L_6:
        /*0028*/ 	.word	index@(triton_poi_fused_div_3)
        /*002c*/ 	.word	0x00000000
.L_7:


//--------------------- .nv.info.triton_poi_fused_div_3 --------------------------
	.section	.nv.info.triton_poi_fused_div_3,"",@"SHT_CUDA_INFO"
	.sectionflags	@""
	.align	4


	//----- nvinfo : EIATTR_CUDA_API_VERSION
	.align		4
        /*0000*/ 	.byte	0x04, 0x37
        /*0002*/ 	.short	(.L_9 - .L_8)
.L_8:
        /*0004*/ 	.word	0x0000007c


	//----- nvinfo : EIATTR_KPARAM_INFO
	.align		4
.L_9:
        /*0008*/ 	.byte	0x04, 0x17
        /*000a*/ 	.short	(.L_11 - .L_10)
.L_10:
        /*000c*/ 	.word	0x00000000
        /*0010*/ 	.short	0x0003
        /*0012*/ 	.short	0x0018
        /*0014*/ 	.byte	0x00, 0xf0, 0x11, 0x00


	//----- nvinfo : EIATTR_KPARAM_INFO
	.align		4
.L_11:
        /*0018*/ 	.byte	0x04, 0x17
        /*001a*/ 	.short	(.L_13 - .L_12)
.L_12:
        /*001c*/ 	.word	0x00000000
        /*0020*/ 	.short	0x0002
        /*0022*/ 	.short	0x0010
        /*0024*/ 	.byte	0x00, 0xf4, 0x21, 0x00


	//----- nvinfo : EIATTR_KPARAM_INFO
	.align		4
.L_13:
        /*0028*/ 	.byte	0x04, 0x17
        /*002a*/ 	.short	(.L_15 - .L_14)
.L_14:
        /*002c*/ 	.word	0x00000000
        /*0030*/ 	.short	0x0001
        /*0032*/ 	.short	0x0008
        /*0034*/ 	.byte	0x00, 0xf4, 0x21, 0x00


	//----- nvinfo : EIATTR_KPARAM_INFO
	.align		4
.L_15:
        /*0038*/ 	.byte	0x04, 0x17
        /*003a*/ 	.short	(.L_17 - .L_16)
.L_16:
        /*003c*/ 	.word	0x00000000
        /*0040*/ 	.short	0x0000
        /*0042*/ 	.short	0x0000
        /*0044*/ 	.byte	0x00, 0xf4, 0x21, 0x00


	//----- nvinfo : EIATTR_SPARSE_MMA_MASK
	.align		4
.L_17:
        /*0048*/ 	.byte	0x03, 0x50
        /*004a*/ 	.short	0x0000


	//----- nvinfo : EIATTR_MAXREG_COUNT
	.align		4
        /*004c*/ 	.byte	0x03, 0x1b
        /*004e*/ 	.short	0x00ff


	//----- nvinfo : EIATTR_EXIT_INSTR_OFFSETS
	.align		4
        /*0050*/ 	.byte	0x04, 0x1c
        /*0052*/ 	.short	(.L_19 - .L_18)


	//   ....[0]....
.L_18:
        /*0054*/ 	.word	0x00000170


	//   ....[1]....
        /*0058*/ 	.word	0x00000190


	//----- nvinfo : EIATTR_REQNTID
	.align		4
.L_19:
        /*005c*/ 	.byte	0x04, 0x10
        /*005e*/ 	.short	(.L_21 - .L_20)
.L_20:
        /*0060*/ 	.word	0x00000080
        /*0064*/ 	.word	0x00000001
        /*0068*/ 	.word	0x00000001


	//----- nvinfo : EIATTR_CBANK_PARAM_SIZE
	.align		4
.L_21:
        /*006c*/ 	.byte	0x03, 0x19
        /*006e*/ 	.short	0x001c


	//----- nvinfo : EIATTR_PARAM_CBANK
	.align		4
        /*0070*/ 	.byte	0x04, 0x0a
        /*0072*/ 	.short	(.L_23 - .L_22)
	.align		4
.L_22:
        /*0074*/ 	.word	index@(.nv.constant0.triton_poi_fused_div_3)
        /*0078*/ 	.short	0x0210
        /*007a*/ 	.short	0x001c


	//----- nvinfo : EIATTR_SW_WAR
	.align		4
.L_23:
        /*007c*/ 	.byte	0x04, 0x36
        /*007e*/ 	.short	(.L_25 - .L_24)
.L_24:
        /*0080*/ 	.word	0x00000008
.L_25:


//--------------------- .nv.callgraph             --------------------------
	.section	.nv.callgraph,"",@"SHT_CUDA_CALLGRAPH"
	.align	4
	.sectionentsize	8
	.align		4
        /*0000*/ 	.word	0x00000000
	.align		4
        /*0004*/ 	.word	0xffffffff
	.align		4
        /*0008*/ 	.word	0x00000000
	.align		4
        /*000c*/ 	.word	0xfffffffe
	.align		4
        /*0010*/ 	.word	0x00000000
	.align		4
        /*0014*/ 	.word	0xfffffffd
	.align		4
        /*0018*/ 	.word	0x00000000
	.align		4
        /*001c*/ 	.word	0xfffffffc


//--------------------- .text.triton_poi_fused_div_3 --------------------------
	.section	.text.triton_poi_fused_div_3,"ax",@progbits
	.align	128
        .global         triton_poi_fused_div_3
        .type           triton_poi_fused_div_3,@function
        .size           triton_poi_fused_div_3,(.L_x_1 - triton_poi_fused_div_3)
        .other          triton_poi_fused_div_3,@"STO_CUDA_ENTRY STV_DEFAULT"
triton_poi_fused_div_3:
.text.triton_poi_fused_div_3:
[----:B------:R-:W0:Y:S02]  /*0000*/  LDC R1, c[0x0][0x28] ;  /* 0x00000a00ff017b82 */ /* 0x000e240000000800 */
[----:B------:R-:W1:Y:S01]  /*0010*/  LDC.64 R4, c[0x0][0x218] ;  /* 0x00008600ff047b82 */ /* 0x000e620000000a00 */
[----:B------:R-:W2:Y:S01]  /*0020*/  S2R R0, SR_TID.X ;  /* 0x0000000000007919 */ /* 0x000ea20000002100 */
[----:B------:R-:W-:Y:S01]  /*0030*/  ULDC.64 UR4, c[0x0][0x208] ;  /* 0x0000820000047ab9 */ /* 0x000fe20000000a00 */
[----:B------:R-:W3:Y:S05]  /*0040*/  S2R R9, SR_CTAID.X ;  /* 0x0000000000097919 */ /* 0x000eea0000002500 */
[----:B------:R-:W4:Y:S01]  /*0050*/  LDC.64 R2, c[0x0][0x210] ;  /* 0x00008400ff027b82 */ /* 0x000f220000000a00 */
[----:B------:R-:W-:-:S07]  /*0060*/  HFMA2.MMA R11, -RZ, RZ, 0, 0 ;  /* 0x00000000ff0b7435 */ /* 0x000fce00000001ff */
[----:B------:R-:W5:Y:S01]  /*0070*/  LDC.64 R6, c[0x0][0x220] ;  /* 0x00008800ff067b82 */ /* 0x000f620000000a00 */
[----:B-1----:R5:W5:Y:S01]  /*0080*/  LDG.E R8, desc[UR4][R4.64] ;  /* 0x0000000404087981 */ /* 0x002b62000c1e1900 */
[----:B--2---:R-:W-:-:S04]  /*0090*/  LOP3.LUT R0, R0, 0x7f, RZ, 0xc0, !PT ;  /* 0x0000007f00007812 */ /* 0x004fc800078ec0ff */
[----:B---3--:R-:W-:-:S04]  /*00a0*/  LEA R9, R9, R0, 0x7 ;  /* 0x0000000009097211 */ /* 0x008fc800078e38ff */
[C---:B------:R-:W-:Y:S01]  /*00b0*/  ISETP.GE.AND P2, PT, R9.reuse, 0x100, PT ;  /* 0x000001000900780c */ /* 0x040fe20003f46270 */
[----:B----4-:R-:W-:-:S12]  /*00c0*/  IMAD.WIDE R2, R9, 0x4, R2 ;  /* 0x0000000409027825 */ /* 0x010fd800078e0202 */
[----:B------:R-:W2:Y:S01]  /*00d0*/  @!P2 LDG.E R11, desc[UR4][R2.64] ;  /* 0x00000004020ba981 */ /* 0x000ea2000c1e1900 */
[----:B-----5:R-:W-:Y:S01]  /*00e0*/  IMAD.WIDE R4, R9, 0x4, R6 ;  /* 0x0000000409047825 */ /* 0x020fe200078e0206 */
[C---:B------:R-:W-:Y:S02]  /*00f0*/  FSETP.GT.AND P0, PT, |R8|.reuse, 8.50705917302346158658e+37, PT ;  /* 0x7e8000000800780b */ /* 0x040fe40003f04200 */
[----:B------:R-:W-:-:S11]  /*0100*/  FSETP.GEU.AND P1, PT, |R8|, 1.175494350822287508e-38, PT ;  /* 0x008000000800780b */ /* 0x000fd60003f2e200 */
[----:B------:R-:W-:-:S04]  /*0110*/  @P0 FMUL R8, R8, 0.25 ;  /* 0x3e80000008080820 */ /* 0x000fc80000400000 */
[----:B------:R-:W-:-:S06]  /*0120*/  @!P1 FMUL R8, R8, 16777216 ;  /* 0x4b80000008089820 */ /* 0x000fcc0000400000 */
[----:B------:R-:W1:Y:S01]  /*0130*/  MUFU.RCP R8, R8 ;  /* 0x0000000800087308 */ /* 0x000e620000001000 */
[----:B--2---:R-:W-:-:S04]  /*0140*/  @P0 FMUL R11, R11, 0.25 ;  /* 0x3e8000000b0b0820 */ /* 0x004fc80000400000 */
[----:B------:R-:W-:-:S04]  /*0150*/  @!P1 FMUL R11, R11, 16777216 ;  /* 0x4b8000000b0b9820 */ /* 0x000fc80000400000 */
[----:B-1----:R-:W-:Y:S01]  /*0160*/  FMUL R11, R8, R11 ;  /* 0x0000000b080b7220 */ /* 0x002fe20000400000 */
[----:B------:R-:W-:Y:S06]  /*0170*/  @P2 EXIT ;  /* 0x000000000000294d */ /* 0x000fec0003800000 */
[----:B------:R-:W-:Y:S01]  /*0180*/  STG.E desc[UR4][R4.64], R11 ;  /* 0x0000000b04007986 */ /* 0x000fe2000c101904 */
[----:B------:R-:W-:Y:S05]  /*0190*/  EXIT ;  /* 0x000000000000794d */ /* 0x000fea0003800000 */
.L_x_0:
[----:B------:R-:W-:-:S00]  /*01a0*/  BRA `(.L_x_0) ;  /* 0xfffffffc00fc7947 */ /* 0x000fc0000383ffff */
[----:B------:R-:W-:-:S00]  /*01b0*/  NOP ;  /* 0x0000000000007918 */ /* 0x000fc00000000000 */
        /* <DEDUP_REMOVED lines=12> */
.L_x_1:


//--------------------- .nv.constant0.triton_poi_fused_div_3 --------------------------
	.section	.nv.constant0.triton_poi_fused_div_3,"a",@progbits
	.sectionflags	@""
	.align	4
.nv.constant0.triton_poi_fused_div_3:
	.zero		556
